//
// Generated by NVIDIA NVVM Compiler
//
// Compiler Build ID: CL-36424714
// Cuda compilation tools, release 13.0, V13.0.88
// Based on NVVM 20.0.0
//

.version 9.0
.target sm_100
.address_size 64

	// .globl	_Z8multiplyPfS_S_
// _ZZ8multiplyPfS_S_E5sub_A has been demoted
// _ZZ8multiplyPfS_S_E5sub_B has been demoted

.visible .entry _Z8multiplyPfS_S_(
	.param .u64 .ptr .align 1 _Z8multiplyPfS_S__param_0,
	.param .u64 .ptr .align 1 _Z8multiplyPfS_S__param_1,
	.param .u64 .ptr .align 1 _Z8multiplyPfS_S__param_2
)
{
	.reg .b32 	%r<20>;
	.reg .b32 	%f<52>;
	.reg .b64 	%rd<11>;
	// demoted variable
	.shared .align 4 .b8 _ZZ8multiplyPfS_S_E5sub_A[1024];
	// demoted variable
	.shared .align 4 .b8 _ZZ8multiplyPfS_S_E5sub_B[1024];
	ld.param.u64 	%rd1, [_Z8multiplyPfS_S__param_0];
	ld.param.u64 	%rd2, [_Z8multiplyPfS_S__param_1];
	ld.param.u64 	%rd3, [_Z8multiplyPfS_S__param_2];
	cvta.to.global.u64 	%rd4, %rd2;
	cvta.to.global.u64 	%rd5, %rd1;
	cvta.to.global.u64 	%rd6, %rd3;
	mov.u32 	%r1, %tid.x;
	mov.u32 	%r2, %ctaid.x;
	mov.u32 	%r3, %ntid.x;
	mad.lo.s32 	%r4, %r2, %r3, %r1;
	mov.u32 	%r5, %tid.y;
	mov.u32 	%r6, %ctaid.y;
	mov.u32 	%r7, %ntid.y;
	mad.lo.s32 	%r8, %r6, %r7, %r5;
	shl.b32 	%r9, %r8, 4;
	add.s32 	%r10, %r9, %r4;
	mul.wide.s32 	%rd7, %r10, 4;
	add.s64 	%rd8, %rd6, %rd7;
	mov.b32 	%r11, 0;
	st.global.u32 	[%rd8], %r11;
	add.s64 	%rd9, %rd5, %rd7;
	ld.global.f32 	%f1, [%rd9];
	shl.b32 	%r12, %r5, 6;
	mov.u32 	%r13, _ZZ8multiplyPfS_S_E5sub_A;
	add.s32 	%r14, %r13, %r12;
	shl.b32 	%r15, %r1, 2;
	add.s32 	%r16, %r14, %r15;
	st.shared.f32 	[%r16], %f1;
	add.s64 	%rd10, %rd4, %rd7;
	ld.global.f32 	%f2, [%rd10];
	mov.u32 	%r17, _ZZ8multiplyPfS_S_E5sub_B;
	add.s32 	%r18, %r17, %r15;
	add.s32 	%r19, %r18, %r12;
	st.shared.f32 	[%r19], %f2;
	bar.sync 	0;
	ld.global.f32 	%f3, [%rd8];
	ld.shared.f32 	%f4, [%r14];
	ld.shared.f32 	%f5, [%r18];
	fma.rn.f32 	%f6, %f4, %f5, %f3;
	ld.shared.f32 	%f7, [%r14+4];
	ld.shared.f32 	%f8, [%r18+64];
	fma.rn.f32 	%f9, %f7, %f8, %f6;
	ld.shared.f32 	%f10, [%r14+8];
	ld.shared.f32 	%f11, [%r18+128];
	fma.rn.f32 	%f12, %f10, %f11, %f9;
	ld.shared.f32 	%f13, [%r14+12];
	ld.shared.f32 	%f14, [%r18+192];
	fma.rn.f32 	%f15, %f13, %f14, %f12;
	ld.shared.f32 	%f16, [%r14+16];
	ld.shared.f32 	%f17, [%r18+256];
	fma.rn.f32 	%f18, %f16, %f17, %f15;
	ld.shared.f32 	%f19, [%r14+20];
	ld.shared.f32 	%f20, [%r18+320];
	fma.rn.f32 	%f21, %f19, %f20, %f18;
	ld.shared.f32 	%f22, [%r14+24];
	ld.shared.f32 	%f23, [%r18+384];
	fma.rn.f32 	%f24, %f22, %f23, %f21;
	ld.shared.f32 	%f25, [%r14+28];
	ld.shared.f32 	%f26, [%r18+448];
	fma.rn.f32 	%f27, %f25, %f26, %f24;
	ld.shared.f32 	%f28, [%r14+32];
	ld.shared.f32 	%f29, [%r18+512];
	fma.rn.f32 	%f30, %f28, %f29, %f27;
	ld.shared.f32 	%f31, [%r14+36];
	ld.shared.f32 	%f32, [%r18+576];
	fma.rn.f32 	%f33, %f31, %f32, %f30;
	ld.shared.f32 	%f34, [%r14+40];
	ld.shared.f32 	%f35, [%r18+640];
	fma.rn.f32 	%f36, %f34, %f35, %f33;
	ld.shared.f32 	%f37, [%r14+44];
	ld.shared.f32 	%f38, [%r18+704];
	fma.rn.f32 	%f39, %f37, %f38, %f36;
	ld.shared.f32 	%f40, [%r14+48];
	ld.shared.f32 	%f41, [%r18+768];
	fma.rn.f32 	%f42, %f40, %f41, %f39;
	ld.shared.f32 	%f43, [%r14+52];
	ld.shared.f32 	%f44, [%r18+832];
	fma.rn.f32 	%f45, %f43, %f44, %f42;
	ld.shared.f32 	%f46, [%r14+56];
	ld.shared.f32 	%f47, [%r18+896];
	fma.rn.f32 	%f48, %f46, %f47, %f45;
	ld.shared.f32 	%f49, [%r14+60];
	ld.shared.f32 	%f50, [%r18+960];
	fma.rn.f32 	%f51, %f49, %f50, %f48;
	st.global.f32 	[%rd8], %f51;
	bar.sync 	0;
	ret;

}


// ===== COMPILED SASS (sm_100) =====

	.target	sm_100

	.elftype	@"ET_EXEC"


//--------------------- .note.nv.tkinfo           --------------------------
	.section	.note.nv.tkinfo,"",@"SHT_NOTE"
	.sectionflags	@"SHF_NOTE_NV_TKINFO"
	.tkinfo
        /*0018*/ 	.word	0x00000002
        /*0030*/ 	.string	""
        /*0030*/ 	.string	"ptxas"
        /*0030*/ 	.string	"Cuda compilation tools, release 13.0, V13.0.88"
        /*0030*/ 	.string	"Build cuda_13.0.r13.0/compiler.36424714_0"
        /*0030*/ 	.string	"-arch sm_100 -m 64 "



//--------------------- .note.nv.cuinfo           --------------------------
	.section	.note.nv.cuinfo,"",@"SHT_NOTE"
	.sectionflags	@"SHF_NOTE_NV_CUINFO"
        /*0018*/ 	.short	0x0002
        /*001a*/ 	.short	0x0064
        /*001c*/ 	.short	0x0082
	.zero		2


//--------------------- .nv.info                  --------------------------
	.section	.nv.info,"",@"SHT_CUDA_INFO"
	.align	4


	//----- nvinfo : EIATTR_REGCOUNT
	.align		4
        /*0000*/ 	.byte	0x04, 0x2f
        /*0002*/ 	.short	(.L_1 - .L_0)
	.align		4
.L_0:
        /*0004*/ 	.word	index@(_Z8multiplyPfS_S_)
        /*0008*/ 	.word	0x0000001e


	//----- nvinfo : EIATTR_FRAME_SIZE
	.align		4
.L_1:
        /*000c*/ 	.byte	0x04, 0x11
        /*000e*/ 	.short	(.L_3 - .L_2)
	.align		4
.L_2:
        /*0010*/ 	.word	index@(_Z8multiplyPfS_S_)
        /*0014*/ 	.word	0x00000000


	//----- nvinfo : EIATTR_MIN_STACK_SIZE
	.align		4
.L_3:
        /*0018*/ 	.byte	0x04, 0x12
        /*001a*/ 	.short	(.L_5 - .L_4)
	.align		4
.L_4:
        /*001c*/ 	.word	index@(_Z8multiplyPfS_S_)
        /*0020*/ 	.word	0x00000000
.L_5:


//--------------------- .nv.compat                --------------------------
	.section	.nv.compat,"",@"SHT_CUDA_COMPAT_INFO"
	.align	4
        /*0000*/ 	.byte	0x02, 0x09, 0x00, 0x00, 0x02, 0x02, 0x01, 0x00, 0x02, 0x05, 0x05, 0x00, 0x03, 0x07, 0x01, 0x01
        /*0010*/ 	.byte	0x02, 0x03, 0x00, 0x00, 0x02, 0x06, 0x01, 0x00, 0x04, 0x0b, 0x08, 0x00, 0x09, 0x00, 0x00, 0x00
        /*0020*/ 	.byte	0x00, 0x00, 0x00, 0x00


//--------------------- .nv.info._Z8multiplyPfS_S_ --------------------------
	.section	.nv.info._Z8multiplyPfS_S_,"",@"SHT_CUDA_INFO"
	.sectionflags	@""
	.align	4


	//----- nvinfo : EIATTR_CUDA_API_VERSION
	.align		4
        /*0000*/ 	.byte	0x04, 0x37
        /*0002*/ 	.short	(.L_7 - .L_6)
.L_6:
        /*0004*/ 	.word	0x00000082


	//----- nvinfo : EIATTR_KPARAM_INFO
	.align		4
.L_7:
        /*0008*/ 	.byte	0x04, 0x17
        /*000a*/ 	.short	(.L_9 - .L_8)
.L_8:
        /*000c*/ 	.word	0x00000000
        /*0010*/ 	.short	0x0002
        /*0012*/ 	.short	0x0010
        /*0014*/ 	.byte	0x00, 0xf5, 0x21, 0x00


	//----- nvinfo : EIATTR_KPARAM_INFO
	.align		4
.L_9:
        /*0018*/ 	.byte	0x04, 0x17
        /*001a*/ 	.short	(.L_11 - .L_10)
.L_10:
        /*001c*/ 	.word	0x00000000
        /*0020*/ 	.short	0x0001
        /*0022*/ 	.short	0x0008
        /*0024*/ 	.byte	0x00, 0xf5, 0x21, 0x00


	//----- nvinfo : EIATTR_KPARAM_INFO
	.align		4
.L_11:
        /*0028*/ 	.byte	0x04, 0x17
        /*002a*/ 	.short	(.L_13 - .L_12)
.L_12:
        /*002c*/ 	.word	0x00000000
        /*0030*/ 	.short	0x0000
        /*0032*/ 	.short	0x0000
        /*0034*/ 	.byte	0x00, 0xf5, 0x21, 0x00


	//----- nvinfo : EIATTR_SPARSE_MMA_MASK
	.align		4
.L_13:
        /*0038*/ 	.byte	0x03, 0x50
        /*003a*/ 	.short	0x0000


	//----- nvinfo : EIATTR_MAXREG_COUNT
	.align		4
        /*003c*/ 	.byte	0x03, 0x1b
        /*003e*/ 	.short	0x00ff


	//----- nvinfo : EIATTR_NUM_BARRIERS
	.align		4
        /*0040*/ 	.byte	0x02, 0x4c
        /*0042*/ 	.byte	0x01
	.zero		1


	//----- nvinfo : EIATTR_MERCURY_ISA_VERSION
	.align		4
        /*0044*/ 	.byte	0x03, 0x5f
        /*0046*/ 	.short	0x0101


	//----- nvinfo : EIATTR_VRC_CTA_INIT_COUNT
	.align		4
        /*0048*/ 	.byte	0x02, 0x4a
	.zero		1
	.zero		1


	//----- nvinfo : EIATTR_EXIT_INSTR_OFFSETS
	.align		4
        /*004c*/ 	.byte	0x04, 0x1c
        /*004e*/ 	.short	(.L_15 - .L_14)


	//   ....[0]....
.L_14:
        /*0050*/ 	.word	0x00000470


	//----- nvinfo : EIATTR_CBANK_PARAM_SIZE
	.align		4
.L_15:
        /*0054*/ 	.byte	0x03, 0x19
        /*0056*/ 	.short	0x0018


	//----- nvinfo : EIATTR_PARAM_CBANK
	.align		4
        /*0058*/ 	.byte	0x04, 0x0a
        /*005a*/ 	.short	(.L_17 - .L_16)
	.align		4
.L_16:
        /*005c*/ 	.word	index@(.nv.constant0._Z8multiplyPfS_S_)
        /*0060*/ 	.short	0x0380
        /*0062*/ 	.short	0x0018


	//----- nvinfo : EIATTR_SW_WAR
	.align		4
.L_17:
        /*0064*/ 	.byte	0x04, 0x36
        /*0066*/ 	.short	(.L_19 - .L_18)
.L_18:
        /*0068*/ 	.word	0x00000008
.L_19:


//--------------------- .nv.callgraph             --------------------------
	.section	.nv.callgraph,"",@"SHT_CUDA_CALLGRAPH"
	.align	4
	.sectionentsize	8
	.align		4
        /*0000*/ 	.word	0x00000000
	.align		4
        /*0004*/ 	.word	0xffffffff
	.align		4
        /*0008*/ 	.word	0x00000000
	.align		4
        /*000c*/ 	.word	0xfffffffe
	.align		4
        /*0010*/ 	.word	0x00000000
	.align		4
        /*0014*/ 	.word	0xfffffffd
	.align		4
        /*0018*/ 	.word	0x00000000
	.align		4
        /*001c*/ 	.word	0xfffffffc


//--------------------- .text._Z8multiplyPfS_S_   --------------------------
	.section	.text._Z8multiplyPfS_S_,"ax",@progbits
	.align	128
        .global         _Z8multiplyPfS_S_
        .type           _Z8multiplyPfS_S_,@function
        .size           _Z8multiplyPfS_S_,(.L_x_1 - _Z8multiplyPfS_S_)
        .other          _Z8multiplyPfS_S_,@"STO_CUDA_ENTRY STV_DEFAULT"
_Z8multiplyPfS_S_:
.text._Z8multiplyPfS_S_:
[----:B------:R-:W-:Y:S01]  /*0000*/  LDC R1, c[0x0][0x37c] ;  /* 0x0000df00ff017b82 */ /* 0x000fe20000000800 */
[----:B------:R-:W0:Y:S07]  /*0010*/  S2R R11, SR_TID.X ;  /* 0x00000000000b7919 */ /* 0x000e2e0000002100 */
[----:B------:R-:W0:Y:S01]  /*0020*/  LDC R0, c[0x0][0x360] ;  /* 0x0000d800ff007b82 */ /* 0x000e220000000800 */
[----:B------:R-:W1:Y:S01]  /*0030*/  LDCU.64 UR8, c[0x0][0x358] ;  /* 0x00006b00ff0877ac */ /* 0x000e620008000a00 */
[----:B------:R-:W2:Y:S06]  /*0040*/  S2R R13, SR_TID.Y ;  /* 0x00000000000d7919 */ /* 0x000eac0000002200 */
[----:B------:R-:W0:Y:S08]  /*0050*/  S2UR UR4, SR_CTAID.X ;  /* 0x00000000000479c3 */ /* 0x000e300000002500 */
[----:B------:R-:W2:Y:S08]  /*0060*/  S2UR UR5, SR_CTAID.Y ;  /* 0x00000000000579c3 */ /* 0x000eb00000002600 */
[----:B------:R-:W2:Y:S08]  /*0070*/  LDC R8, c[0x0][0x364] ;  /* 0x0000d900ff087b82 */ /* 0x000eb00000000800 */
[----:B------:R-:W3:Y:S01]  /*0080*/  LDC.64 R2, c[0x0][0x390] ;  /* 0x0000e400ff027b82 */ /* 0x000ee20000000a00 */
[----:B0-----:R-:W-:-:S07]  /*0090*/  IMAD R0, R0, UR4, R11 ;  /* 0x0000000400007c24 */ /* 0x001fce000f8e020b */
[----:B------:R-:W0:Y:S08]  /*00a0*/  LDC.64 R4, c[0x0][0x380] ;  /* 0x0000e000ff047b82 */ /* 0x000e300000000a00 */
[----:B------:R-:W4:Y:S01]  /*00b0*/  LDC.64 R6, c[0x0][0x388] ;  /* 0x0000e200ff067b82 */ /* 0x000f220000000a00 */
[----:B--2---:R-:W-:-:S05]  /*00c0*/  IMAD R9, R8, UR5, R13 ;  /* 0x0000000508097c24 */ /* 0x004fca000f8e020d */
[----:B------:R-:W-:-:S05]  /*00d0*/  LEA R9, R9, R0, 0x4 ;  /* 0x0000000009097211 */ /* 0x000fca00078e20ff */
[----:B---3--:R-:W-:-:S04]  /*00e0*/  IMAD.WIDE R2, R9, 0x4, R2 ;  /* 0x0000000409027825 */ /* 0x008fc800078e0202 */
[C---:B0-----:R-:W-:Y:S01]  /*00f0*/  IMAD.WIDE R4, R9.reuse, 0x4, R4 ;  /* 0x0000000409047825 */ /* 0x041fe200078e0204 */
[----:B-1----:R-:W-:Y:S04]  /*0100*/  STG.E desc[UR8][R2.64], RZ ;  /* 0x000000ff02007986 */ /* 0x002fe8000c101908 */
[----:B------:R-:W2:Y:S01]  /*0110*/  LDG.E R8, desc[UR8][R4.64] ;  /* 0x0000000804087981 */ /* 0x000ea2000c1e1900 */
[----:B----4-:R-:W-:-:S05]  /*0120*/  IMAD.WIDE R6, R9, 0x4, R6 ;  /* 0x0000000409067825 */ /* 0x010fca00078e0206 */
[----:B------:R-:W3:Y:S01]  /*0130*/  LDG.E R10, desc[UR8][R6.64] ;  /* 0x00000008060a7981 */ /* 0x000ee2000c1e1900 */
[----:B------:R-:W0:Y:S01]  /*0140*/  S2UR UR6, SR_CgaCtaId ;  /* 0x00000000000679c3 */ /* 0x000e220000008800 */
[----:B------:R-:W-:Y:S02]  /*0150*/  UMOV UR4, 0x400 ;  /* 0x0000040000047882 */ /* 0x000fe40000000000 */
[----:B------:R-:W-:Y:S02]  /*0160*/  UIADD3 UR5, UPT, UPT, UR4, 0x400, URZ ;  /* 0x0000040004057890 */ /* 0x000fe4000fffe0ff */
[----:B0-----:R-:W-:Y:S02]  /*0170*/  ULEA UR4, UR6, UR4, 0x18 ;  /* 0x0000000406047291 */ /* 0x001fe4000f8ec0ff */
[----:B------:R-:W-:-:S04]  /*0180*/  ULEA UR5, UR6, UR5, 0x18 ;  /* 0x0000000506057291 */ /* 0x000fc8000f8ec0ff */
[----:B------:R-:W-:Y:S02]  /*0190*/  LEA R24, R13, UR4, 0x6 ;  /* 0x000000040d187c11 */ /* 0x000fe4000f8e30ff */
[C---:B------:R-:W-:Y:S02]  /*01a0*/  LEA R0, R11.reuse, UR5, 0x2 ;  /* 0x000000050b007c11 */ /* 0x040fe4000f8e10ff */
[----:B------:R-:W-:Y:S02]  /*01b0*/  LEA R9, R11, R24, 0x2 ;  /* 0x000000180b097211 */ /* 0x000fe400078e10ff */
[----:B------:R-:W-:-:S03]  /*01c0*/  LEA R11, R13, R0, 0x6 ;  /* 0x000000000d0b7211 */ /* 0x000fc600078e30ff */
[----:B--2---:R-:W-:Y:S04]  /*01d0*/  STS [R9], R8 ;  /* 0x0000000809007388 */ /* 0x004fe80000000800 */
[----:B---3--:R-:W-:Y:S01]  /*01e0*/  STS [R11], R10 ;  /* 0x0000000a0b007388 */ /* 0x008fe20000000800 */
[----:B------:R-:W-:Y:S06]  /*01f0*/  BAR.SYNC.DEFER_BLOCKING 0x0 ;  /* 0x0000000000007b1d */ /* 0x000fec0000010000 */
[----:B------:R-:W2:Y:S04]  /*0200*/  LDG.E R21, desc[UR8][R2.64] ;  /* 0x0000000802157981 */ /* 0x000ea8000c1e1900 */
[----:B------:R-:W-:Y:S04]  /*0210*/  LDS R20, [R0] ;  /* 0x0000000000147984 */ /* 0x000fe80000000800 */
[----:B------:R-:W2:Y:S04]  /*0220*/  LDS.128 R12, [R24] ;  /* 0x00000000180c7984 */ /* 0x000ea80000000c00 */
[----:B------:R-:W0:Y:S04]  /*0230*/  LDS R23, [R0+0x40] ;  /* 0x0000400000177984 */ /* 0x000e280000000800 */
[----:B------:R-:W1:Y:S04]  /*0240*/  LDS R25, [R0+0x80] ;  /* 0x0000800000197984 */ /* 0x000e680000000800 */
[----:B------:R-:W3:Y:S04]  /*0250*/  LDS R26, [R0+0xc0] ;  /* 0x0000c000001a7984 */ /* 0x000ee80000000800 */
[----:B------:R-:W-:Y:S04]  /*0260*/  LDS R17, [R0+0x100] ;  /* 0x0001000000117984 */ /* 0x000fe80000000800 */
[----:B------:R-:W4:Y:S04]  /*0270*/  LDS.128 R4, [R24+0x10] ;  /* 0x0000100018047984 */ /* 0x000f280000000c00 */
[----:B------:R-:W5:Y:S04]  /*0280*/  LDS R16, [R0+0x140] ;  /* 0x0001400000107984 */ /* 0x000f680000000800 */
[----:B------:R-:W5:Y:S04]  /*0290*/  LDS R19, [R0+0x180] ;  /* 0x0001800000137984 */ /* 0x000f680000000800 */
[----:B------:R-:W5:Y:S04]  /*02a0*/  LDS R18, [R0+0x1c0] ;  /* 0x0001c00000127984 */ /* 0x000f680000000800 */
[----:B------:R-:W-:Y:S04]  /*02b0*/  LDS.128 R8, [R24+0x20] ;  /* 0x0000200018087984 */ /* 0x000fe80000000c00 */
[----:B------:R-:W-:Y:S01]  /*02c0*/  LDS R22, [R0+0x2c0] ;  /* 0x0002c00000167984 */ /* 0x000fe20000000800 */
[----:B--2---:R-:W-:-:S03]  /*02d0*/  FFMA R12, R12, R20, R21 ;  /* 0x000000140c0c7223 */ /* 0x004fc60000000015 */
[----:B------:R-:W2:Y:S01]  /*02e0*/  LDS R21, [R0+0x200] ;  /* 0x0002000000157984 */ /* 0x000ea20000000800 */
[----:B0-----:R-:W-:-:S03]  /*02f0*/  FFMA R12, R23, R13, R12 ;  /* 0x0000000d170c7223 */ /* 0x001fc6000000000c */
[----:B------:R-:W0:Y:S01]  /*0300*/  LDS R20, [R0+0x240] ;  /* 0x0002400000147984 */ /* 0x000e220000000800 */
[----:B-1----:R-:W-:-:S03]  /*0310*/  FFMA R25, R25, R14, R12 ;  /* 0x0000000e19197223 */ /* 0x002fc6000000000c */
[----:B------:R-:W1:Y:S01]  /*0320*/  LDS R23, [R0+0x280] ;  /* 0x0002800000177984 */ /* 0x000e620000000800 */
[----:B---3--:R-:W-:-:S03]  /*0330*/  FFMA R27, R26, R15, R25 ;  /* 0x0000000f1a1b7223 */ /* 0x008fc60000000019 */
[----:B------:R-:W-:Y:S04]  /*0340*/  LDS R25, [R0+0x300] ;  /* 0x0003000000197984 */ /* 0x000fe80000000800 */
[----:B------:R-:W3:Y:S01]  /*0350*/  LDS.128 R12, [R24+0x30] ;  /* 0x00003000180c7984 */ /* 0x000ee20000000c00 */
[----:B----4-:R-:W-:-:S03]  /*0360*/  FFMA R27, R4, R17, R27 ;  /* 0x00000011041b7223 */ /* 0x010fc6000000001b */
[----:B------:R-:W4:Y:S04]  /*0370*/  LDS R26, [R0+0x340] ;  /* 0x00034000001a7984 */ /* 0x000f280000000800 */
[----:B------:R-:W4:Y:S01]  /*0380*/  LDS R17, [R0+0x380] ;  /* 0x0003800000117984 */ /* 0x000f220000000800 */
[----:B-----5:R-:W-:-:S03]  /*0390*/  FFMA R16, R16, R5, R27 ;  /* 0x0000000510107223 */ /* 0x020fc6000000001b */
[----:B------:R-:W5:Y:S01]  /*03a0*/  LDS R4, [R0+0x3c0] ;  /* 0x0003c00000047984 */ /* 0x000f620000000800 */
[----:B------:R-:W-:-:S04]  /*03b0*/  FFMA R19, R19, R6, R16 ;  /* 0x0000000613137223 */ /* 0x000fc80000000010 */
[----:B------:R-:W-:-:S04]  /*03c0*/  FFMA R7, R18, R7, R19 ;  /* 0x0000000712077223 */ /* 0x000fc80000000013 */
[----:B--2---:R-:W-:-:S04]  /*03d0*/  FFMA R7, R8, R21, R7 ;  /* 0x0000001508077223 */ /* 0x004fc80000000007 */
[----:B0-----:R-:W-:-:S04]  /*03e0*/  FFMA R20, R20, R9, R7 ;  /* 0x0000000914147223 */ /* 0x001fc80000000007 */
[----:B-1----:R-:W-:-:S04]  /*03f0*/  FFMA R23, R23, R10, R20 ;  /* 0x0000000a17177223 */ /* 0x002fc80000000014 */
[----:B------:R-:W-:-:S04]  /*0400*/  FFMA R11, R22, R11, R23 ;  /* 0x0000000b160b7223 */ /* 0x000fc80000000017 */
[----:B---3--:R-:W-:-:S04]  /*0410*/  FFMA R11, R12, R25, R11 ;  /* 0x000000190c0b7223 */ /* 0x008fc8000000000b */
[----:B----4-:R-:W-:-:S04]  /*0420*/  FFMA R26, R26, R13, R11 ;  /* 0x0000000d1a1a7223 */ /* 0x010fc8000000000b */
[----:B------:R-:W-:-:S04]  /*0430*/  FFMA R17, R17, R14, R26 ;  /* 0x0000000e11117223 */ /* 0x000fc8000000001a */
[----:B-----5:R-:W-:-:S05]  /*0440*/  FFMA R15, R4, R15, R17 ;  /* 0x0000000f040f7223 */ /* 0x020fca0000000011 */
[----:B------:R-:W-:Y:S01]  /*0450*/  STG.E desc[UR8][R2.64], R15 ;  /* 0x0000000f02007986 */ /* 0x000fe2000c101908 */
[----:B------:R-:W-:Y:S06]  /*0460*/  BAR.SYNC.DEFER_BLOCKING 0x0 ;  /* 0x0000000000007b1d */ /* 0x000fec0000010000 */
[----:B------:R-:W-:Y:S05]  /*0470*/  EXIT ;  /* 0x000000000000794d */ /* 0x000fea0003800000 */
.L_x_0:
[----:B------:R-:W-:-:S00]  /*0480*/  BRA `(.L_x_0) ;  /* 0xfffffffc00fc7947 */ /* 0x000fc0000383ffff */
[----:B------:R-:W-:-:S00]  /*0490*/  NOP ;  /* 0x0000000000007918 */ /* 0x000fc00000000000 */
        /* <DEDUP_REMOVED lines=14> */
.L_x_1:


//--------------------- .nv.shared._Z8multiplyPfS_S_ --------------------------
	.section	.nv.shared._Z8multiplyPfS_S_,"aw",@nobits
	.sectionflags	@""
	.align	4
.nv.shared._Z8multiplyPfS_S_:
	.zero		3072


//--------------------- .nv.shared.reserved.0     --------------------------
	.section	.nv.shared.reserved.0,"aw",@nobits
	.weak		__nv_reservedSMEM_offset_0_alias
	.size		__nv_reservedSMEM_offset_0_alias, 0, 64
	.other		__nv_reservedSMEM_offset_0_alias,@"STO_CUDA_RESERVED_SHARED STV_DEFAULT"
__nv_reservedSMEM_offset_0_alias:
	.zero		0
	.zero		64


//--------------------- .nv.constant0._Z8multiplyPfS_S_ --------------------------
	.section	.nv.constant0._Z8multiplyPfS_S_,"a",@progbits
	.sectionflags	@""
	.align	4
.nv.constant0._Z8multiplyPfS_S_:
	.zero		920


//--------------------- SYMBOLS --------------------------

	.type		.nv.reservedSmem.offset0,@object
	.size		.nv.reservedSmem.offset0,0x4
	.type		.nv.reservedSmem.cap,@object
	.size		.nv.reservedSmem.cap,0x4
